	.headerflags	@"EF_CUDA_TEXMODE_UNIFIED EF_CUDA_64BIT_ADDRESS EF_CUDA_ACCELERATORS EF_CUDA_SM90 EF_CUDA_VIRTUAL_SM(EF_CUDA_SM90)"
	.elftype	@"ET_EXEC"


//--------------------- .nv.info                  --------------------------
	.section	.nv.info,"",@"SHT_CUDA_INFO"
	.align	4


	//----- nvinfo : EIATTR_REGCOUNT
	.align		4
        /*0000*/ 	.byte	0x04, 0x2f
        /*0002*/ 	.short	(.L_1 - .L_0)
	.align		4
.L_0:
        /*0004*/ 	.word	index@(triton_mm)
        /*0008*/ 	.word	0x00000028


	//----- nvinfo : EIATTR_MIN_STACK_SIZE
	.align		4
.L_1:
        /*000c*/ 	.byte	0x04, 0x12
        /*000e*/ 	.short	(.L_3 - .L_2)
	.align		4
.L_2:
        /*0010*/ 	.word	index@(triton_mm)
        /*0014*/ 	.word	0x00000000


	//----- nvinfo : EIATTR_FRAME_SIZE
	.align		4
.L_3:
        /*0018*/ 	.byte	0x04, 0x11
        /*001a*/ 	.short	(.L_5 - .L_4)
	.align		4
.L_4:
        /*001c*/ 	.word	index@(triton_mm)
        /*0020*/ 	.word	0x00000000


	//----- nvinfo : EIATTR_MIN_STACK_SIZE
	.align		4
.L_5:
        /*0024*/ 	.byte	0x04, 0x12
        /*0026*/ 	.short	(.L_7 - .L_6)
	.align		4
.L_6:
        /*0028*/ 	.word	index@(triton_mm)
        /*002c*/ 	.word	0x00000000
.L_7:


//--------------------- .nv.info.triton_mm        --------------------------
	.section	.nv.info.triton_mm,"",@"SHT_CUDA_INFO"
	.sectionflags	@""
	.align	4


	//----- nvinfo : EIATTR_CUDA_API_VERSION
	.align		4
        /*0000*/ 	.byte	0x04, 0x37
        /*0002*/ 	.short	(.L_9 - .L_8)
.L_8:
        /*0004*/ 	.word	0x0000007c


	//----- nvinfo : EIATTR_KPARAM_INFO
	.align		4
.L_9:
        /*0008*/ 	.byte	0x04, 0x17
        /*000a*/ 	.short	(.L_11 - .L_10)
.L_10:
        /*000c*/ 	.word	0x00000000
        /*0010*/ 	.short	0x0003
        /*0012*/ 	.short	0x0018
        /*0014*/ 	.byte	0x00, 0xf0, 0x11, 0x00


	//----- nvinfo : EIATTR_KPARAM_INFO
	.align		4
.L_11:
        /*0018*/ 	.byte	0x04, 0x17
        /*001a*/ 	.short	(.L_13 - .L_12)
.L_12:
        /*001c*/ 	.word	0x00000000
        /*0020*/ 	.short	0x0002
        /*0022*/ 	.short	0x0010
        /*0024*/ 	.byte	0x00, 0xf0, 0x21, 0x00


	//----- nvinfo : EIATTR_KPARAM_INFO
	.align		4
.L_13:
        /*0028*/ 	.byte	0x04, 0x17
        /*002a*/ 	.short	(.L_15 - .L_14)
.L_14:
        /*002c*/ 	.word	0x00000000
        /*0030*/ 	.short	0x0001
        /*0032*/ 	.short	0x0008
        /*0034*/ 	.byte	0x00, 0xf0, 0x21, 0x00


	//----- nvinfo : EIATTR_KPARAM_INFO
	.align		4
.L_15:
        /*0038*/ 	.byte	0x04, 0x17
        /*003a*/ 	.short	(.L_17 - .L_16)
.L_16:
        /*003c*/ 	.word	0x00000000
        /*0040*/ 	.short	0x0000
        /*0042*/ 	.short	0x0000
        /*0044*/ 	.byte	0x00, 0xf0, 0x21, 0x00


	//----- nvinfo : EIATTR_SPARSE_MMA_MASK
	.align		4
.L_17:
        /*0048*/ 	.byte	0x03, 0x50
        /*004a*/ 	.short	0x0000


	//----- nvinfo : EIATTR_MAXREG_COUNT
	.align		4
        /*004c*/ 	.byte	0x03, 0x1b
        /*004e*/ 	.short	0x00ff


	//----- nvinfo : EIATTR_EXIT_INSTR_OFFSETS
	.align		4
        /*0050*/ 	.byte	0x04, 0x1c
        /*0052*/ 	.short	(.L_19 - .L_18)


	//   ....[0]....
.L_18:
        /*0054*/ 	.word	0x00000e40


	//   ....[1]....
        /*0058*/ 	.word	0x00000e90


	//----- nvinfo : EIATTR_MAX_THREADS
	.align		4
.L_19:
        /*005c*/ 	.byte	0x04, 0x05
        /*005e*/ 	.short	(.L_21 - .L_20)
.L_20:
        /*0060*/ 	.word	0x00000040
        /*0064*/ 	.word	0x00000001
        /*0068*/ 	.word	0x00000001


	//----- nvinfo : EIATTR_CBANK_PARAM_SIZE
	.align		4
.L_21:
        /*006c*/ 	.byte	0x03, 0x19
        /*006e*/ 	.short	0x001c


	//----- nvinfo : EIATTR_PARAM_CBANK
	.align		4
        /*0070*/ 	.byte	0x04, 0x0a
        /*0072*/ 	.short	(.L_23 - .L_22)
	.align		4
.L_22:
        /*0074*/ 	.word	index@(.nv.constant0.triton_mm)
        /*0078*/ 	.short	0x0210
        /*007a*/ 	.short	0x001c


	//----- nvinfo : EIATTR_SW_WAR
	.align		4
.L_23:
        /*007c*/ 	.byte	0x04, 0x36
        /*007e*/ 	.short	(.L_25 - .L_24)
.L_24:
        /*0080*/ 	.word	0x00000008
.L_25:


//--------------------- .nv.callgraph             --------------------------
	.section	.nv.callgraph,"",@"SHT_CUDA_CALLGRAPH"
	.align	4
	.sectionentsize	8
	.align		4
        /*0000*/ 	.word	0x00000000
	.align		4
        /*0004*/ 	.word	0xffffffff
	.align		4
        /*0008*/ 	.word	0x00000000
	.align		4
        /*000c*/ 	.word	0xfffffffe
	.align		4
        /*0010*/ 	.word	0x00000000
	.align		4
        /*0014*/ 	.word	0xfffffffd
	.align		4
        /*0018*/ 	.word	0x00000000
	.align		4
        /*001c*/ 	.word	0xfffffffc


//--------------------- .text.triton_mm           --------------------------
	.section	.text.triton_mm,"ax",@progbits
	.sectionflags	@"SHF_BARRIERS=1"
	.align	128
        .global         triton_mm
        .type           triton_mm,@function
        .size           triton_mm,(.L_x_4 - triton_mm)
        .other          triton_mm,@"STO_CUDA_ENTRY STV_DEFAULT"
triton_mm:
.text.triton_mm:
[----:B------:R-:W0:Y:S02]  /*0000*/  LDC R1, c[0x0][0x28] ;  /* 0x00000a00ff017b82 */ /* 0x000e240000000800 */
[----:B------:R-:W1:Y:S01]  /*0010*/  S2R R4, SR_CTAID.X ;  /* 0x0000000000047919 */ /* 0x000e620000002500 */
[----:B------:R-:W-:Y:S01]  /*0020*/  IMAD.MOV.U32 R2, RZ, RZ, -0x8 ;  /* 0xfffffff8ff027424 */ /* 0x000fe200078e00ff */
[----:B------:R-:W-:Y:S01]  /*0030*/  ULDC UR6, c[0x0][0x228] ;  /* 0x00008a0000067ab9 */ /* 0x000fe20000000800 */
[----:B------:R-:W2:Y:S01]  /*0040*/  S2UR UR7, SR_CgaCtaId ;  /* 0x00000000000779c3 */ /* 0x000ea20000008800 */
[----:B------:R-:W-:Y:S01]  /*0050*/  USHF.R.U32.HI UR4, URZ, 0x1f, UR6 ;  /* 0x0000001f3f047899 */ /* 0x000fe20008011606 */
[----:B------:R-:W-:-:S03]  /*0060*/  ULDC.64 UR10, c[0x0][0x208] ;  /* 0x00008200000a7ab9 */ /* 0x000fc60000000a00 */
[----:B------:R-:W-:Y:S02]  /*0070*/  ULOP3.LUT UR5, UR4, UR6, URZ, 0xc0, !UPT ;  /* 0x0000000604057292 */ /* 0x000fe4000f8ec03f */
[----:B------:R-:W-:Y:S02]  /*0080*/  UIADD3 UR4, UR4, UR6, URZ ;  /* 0x0000000604047290 */ /* 0x000fe4000fffe03f */
[----:B------:R-:W-:-:S04]  /*0090*/  UIADD3 UR5, -UR5, URZ, URZ ;  /* 0x0000003f05057290 */ /* 0x000fc8000fffe13f */
[----:B------:R-:W-:-:S04]  /*00a0*/  ULEA.HI UR4, UR4, UR5, URZ, 0x1f ;  /* 0x0000000504047291 */ /* 0x000fc8000f8ff83f */
[----:B------:R-:W-:-:S03]  /*00b0*/  USHF.L.U32 UR6, UR4, 0x1, URZ ;  /* 0x0000000104067899 */ /* 0x000fc6000800063f */
[----:B------:R-:W-:Y:S02]  /*00c0*/  UMOV UR4, 0x400 ;  /* 0x0000040000047882 */ /* 0x000fe40000000000 */
[----:B--2---:R-:W-:Y:S01]  /*00d0*/  UPRMT UR7, UR7, 0x654, UR4 ;  /* 0x0000065407077896 */ /* 0x004fe20008000004 */
[----:B-1----:R-:W-:-:S05]  /*00e0*/  IMAD.HI R0, R4, 0x2aaaaaab, RZ ;  /* 0x2aaaaaab04007827 */ /* 0x002fca00078e02ff */
[----:B------:R-:W-:-:S04]  /*00f0*/  SHF.R.U32.HI R3, RZ, 0x1f, R0 ;  /* 0x0000001fff037819 */ /* 0x000fc80000011600 */
[----:B------:R-:W-:-:S05]  /*0100*/  LEA.HI.SX32 R5, R0, R3, 0x19 ;  /* 0x0000000300057211 */ /* 0x000fca00078fcaff */
[C---:B------:R-:W-:Y:S02]  /*0110*/  IMAD R0, R5.reuse, R2, 0x1 ;  /* 0x0000000105007424 */ /* 0x040fe400078e0202 */
[----:B------:R-:W-:-:S03]  /*0120*/  IMAD R7, R5, -0x300, R4 ;  /* 0xfffffd0005077824 */ /* 0x000fc600078e0204 */
[----:B------:R-:W-:Y:S02]  /*0130*/  VIMNMX R0, R0, 0x8, PT ;  /* 0x0000000800007848 */ /* 0x000fe40003fe0100 */
[----:B------:R-:W-:Y:S02]  /*0140*/  IABS R10, R7 ;  /* 0x00000007000a7213 */ /* 0x000fe40000000000 */
[-C--:B------:R-:W-:Y:S02]  /*0150*/  IABS R9, R0.reuse ;  /* 0x0000000000097213 */ /* 0x080fe40000000000 */
[-C--:B------:R-:W-:Y:S02]  /*0160*/  IABS R11, R0.reuse ;  /* 0x00000000000b7213 */ /* 0x080fe40000000000 */
[----:B------:R-:W1:Y:S01]  /*0170*/  I2F.RP R6, R9 ;  /* 0x0000000900067306 */ /* 0x000e620000209400 */
[----:B------:R-:W-:-:S04]  /*0180*/  LOP3.LUT R7, R7, R0, RZ, 0x3c, !PT ;  /* 0x0000000007077212 */ /* 0x000fc800078e3cff */
[----:B------:R-:W-:-:S03]  /*0190*/  ISETP.GE.AND P2, PT, R7, RZ, PT ;  /* 0x000000ff0700720c */ /* 0x000fc60003f46270 */
[----:B-1----:R-:W1:Y:S02]  /*01a0*/  MUFU.RCP R6, R6 ;  /* 0x0000000600067308 */ /* 0x002e640000001000 */
[----:B-1----:R-:W-:-:S06]  /*01b0*/  VIADD R2, R6, 0xffffffe ;  /* 0x0ffffffe06027836 */ /* 0x002fcc0000000000 */
[----:B------:R1:W2:Y:S02]  /*01c0*/  F2I.FTZ.U32.TRUNC.NTZ R3, R2 ;  /* 0x0000000200037305 */ /* 0x0002a4000021f000 */
[----:B-1----:R-:W-:Y:S02]  /*01d0*/  IMAD.MOV.U32 R2, RZ, RZ, RZ ;  /* 0x000000ffff027224 */ /* 0x002fe400078e00ff */
[----:B--2---:R-:W-:-:S04]  /*01e0*/  IMAD.MOV R8, RZ, RZ, -R3 ;  /* 0x000000ffff087224 */ /* 0x004fc800078e0a03 */
[----:B------:R-:W-:Y:S02]  /*01f0*/  IMAD R5, R8, R9, RZ ;  /* 0x0000000908057224 */ /* 0x000fe400078e02ff */
[----:B------:R-:W-:Y:S02]  /*0200*/  IMAD.MOV.U32 R8, RZ, RZ, R10 ;  /* 0x000000ffff087224 */ /* 0x000fe400078e000a */
[----:B------:R-:W-:Y:S02]  /*0210*/  IMAD.HI.U32 R3, R3, R5, R2 ;  /* 0x0000000503037227 */ /* 0x000fe400078e0002 */
[----:B------:R-:W1:Y:S02]  /*0220*/  S2R R5, SR_TID.X ;  /* 0x0000000000057919 */ /* 0x000e640000002100 */
[----:B------:R-:W-:Y:S02]  /*0230*/  IMAD.MOV R2, RZ, RZ, -R11 ;  /* 0x000000ffff027224 */ /* 0x000fe400078e0a0b */
[----:B------:R-:W-:-:S04]  /*0240*/  IMAD.HI.U32 R3, R3, R8, RZ ;  /* 0x0000000803037227 */ /* 0x000fc800078e00ff */
[----:B------:R-:W-:-:S05]  /*0250*/  IMAD R2, R3, R2, R8 ;  /* 0x0000000203027224 */ /* 0x000fca00078e0208 */
[----:B------:R-:W-:-:S13]  /*0260*/  ISETP.GT.U32.AND P1, PT, R9, R2, PT ;  /* 0x000000020900720c */ /* 0x000fda0003f24070 */
[----:B------:R-:W-:Y:S02]  /*0270*/  @!P1 IMAD.IADD R2, R2, 0x1, -R9 ;  /* 0x0000000102029824 */ /* 0x000fe400078e0a09 */
[----:B------:R-:W-:Y:S01]  /*0280*/  @!P1 VIADD R3, R3, 0x1 ;  /* 0x0000000103039836 */ /* 0x000fe20000000000 */
[----:B------:R-:W-:Y:S02]  /*0290*/  ISETP.NE.AND P1, PT, R0, RZ, PT ;  /* 0x000000ff0000720c */ /* 0x000fe40003f25270 */
[----:B------:R-:W-:Y:S02]  /*02a0*/  ISETP.GE.U32.AND P0, PT, R2, R9, PT ;  /* 0x000000090200720c */ /* 0x000fe40003f06070 */
[----:B-1----:R-:W-:Y:S02]  /*02b0*/  SHF.R.U32.HI R31, RZ, 0x2, R5 ;  /* 0x00000002ff1f7819 */ /* 0x002fe40000011605 */
[----:B------:R-:W-:Y:S02]  /*02c0*/  LOP3.LUT R6, R5, 0x1f, RZ, 0xc0, !PT ;  /* 0x0000001f05067812 */ /* 0x000fe400078ec0ff */
[----:B------:R-:W-:-:S07]  /*02d0*/  SGXT.U32 R31, R31, 0x4 ;  /* 0x000000041f1f781a */ /* 0x000fce0000000000 */
[----:B------:R-:W-:Y:S01]  /*02e0*/  @P0 VIADD R3, R3, 0x1 ;  /* 0x0000000103030836 */ /* 0x000fe20000000000 */
[----:B------:R-:W-:-:S03]  /*02f0*/  ISETP.LT.AND P0, PT, RZ, UR6, PT ;  /* 0x00000006ff007c0c */ /* 0x000fc6000bf01270 */
[----:B------:R-:W-:Y:S01]  /*0300*/  @!P2 IMAD.MOV R3, RZ, RZ, -R3 ;  /* 0x000000ffff03a224 */ /* 0x000fe200078e0a03 */
[----:B------:R-:W-:Y:S02]  /*0310*/  @!P1 LOP3.LUT R3, RZ, R0, RZ, 0x33, !PT ;  /* 0x00000000ff039212 */ /* 0x000fe400078e33ff */
[----:B------:R-:W-:-:S03]  /*0320*/  SHF.R.U32.HI R0, RZ, 0x5, R5 ;  /* 0x00000005ff007819 */ /* 0x000fc60000011605 */
[----:B------:R-:W-:-:S04]  /*0330*/  IMAD.SHL.U32 R3, R3, 0x20, RZ ;  /* 0x0000002003037824 */ /* 0x000fc800078e00ff */
[----:B------:R-:W-:Y:S05]  /*0340*/  @P0 BRA `(.L_x_0) ;  /* 0x0000000000200947 */ /* 0x000fea0003800000 */
[----:B------:R-:W-:Y:S01]  /*0350*/  IMAD.SHL.U32 R0, R0, 0x8, RZ ;  /* 0x0000000800007824 */ /* 0x000fe200078e00ff */
[----:B------:R-:W-:Y:S01]  /*0360*/  CS2R R12, SRZ ;  /* 0x00000000000c7805 */ /* 0x000fe2000001ff00 */
[----:B------:R-:W-:Y:S01]  /*0370*/  IMAD.SHL.U32 R2, R5, 0x8, RZ ;  /* 0x0000000805027824 */ /* 0x000fe200078e00ff */
[----:B------:R-:W-:Y:S02]  /*0380*/  CS2R R14, SRZ ;  /* 0x00000000000e7805 */ /* 0x000fe4000001ff00 */
[----:B------:R-:W-:Y:S02]  /*0390*/  CS2R R8, SRZ ;  /* 0x0000000000087805 */ /* 0x000fe4000001ff00 */
[----:B------:R-:W-:Y:S02]  /*03a0*/  CS2R R10, SRZ ;  /* 0x00000000000a7805 */ /* 0x000fe4000001ff00 */
[----:B------:R-:W-:Y:S01]  /*03b0*/  LOP3.LUT R0, R0, 0x8, RZ, 0xc0, !PT ;  /* 0x0000000800007812 */ /* 0x000fe200078ec0ff */
[----:B------:R-:W-:Y:S06]  /*03c0*/  BRA `(.L_x_1) ;  /* 0x0000000400a87947 */ /* 0x000fec0003800000 */
.L_x_0:
[--C-:B------:R-:W-:Y:S01]  /*03d0*/  SHF.R.U32.HI R8, RZ, 0x1, R5.reuse ;  /* 0x00000001ff087819 */ /* 0x100fe20000011605 */
[C---:B------:R-:W-:Y:S01]  /*03e0*/  IMAD.SHL.U32 R2, R5.reuse, 0x8, RZ ;  /* 0x0000000805027824 */ /* 0x040fe200078e00ff */
[----:B------:R-:W-:Y:S01]  /*03f0*/  SHF.R.U32.HI R7, RZ, 0x1, R5 ;  /* 0x00000001ff077819 */ /* 0x000fe20000011605 */
[----:B------:R-:W-:Y:S01]  /*0400*/  IMAD.SHL.U32 R0, R0, 0x8, RZ ;  /* 0x0000000800007824 */ /* 0x000fe200078e00ff */
[----:B------:R-:W-:Y:S01]  /*0410*/  SGXT.U32 R8, R8, 0x5 ;  /* 0x000000050808781a */ /* 0x000fe20000000000 */
[----:B------:R-:W-:Y:S01]  /*0420*/  IMAD.SHL.U32 R32, R5, 0x4, RZ ;  /* 0x0000000405207824 */ /* 0x000fe200078e00ff */
[----:B------:R-:W-:Y:S01]  /*0430*/  LOP3.LUT R29, R2, 0x8, R5, 0x48, !PT ;  /* 0x00000008021d7812 */ /* 0x000fe200078e4805 */
[----:B------:R-:W1:Y:S01]  /*0440*/  LDC.64 R34, c[0x0][0x218] ;  /* 0x00008600ff227b82 */ /* 0x000e620000000a00 */
[----:B------:R-:W-:Y:S01]  /*0450*/  LOP3.LUT R9, R3, R8, RZ, 0xfc, !PT ;  /* 0x0000000803097212 */ /* 0x000fe200078efcff */
[----:B------:R-:W-:Y:S01]  /*0460*/  ULDC.64 UR4, c[0x0][0x218] ;  /* 0x0000860000047ab9 */ /* 0x000fe20000000a00 */
[----:B------:R-:W-:Y:S01]  /*0470*/  LOP3.LUT R0, R0, 0x8, RZ, 0xc0, !PT ;  /* 0x0000000800007812 */ /* 0x000fe200078ec0ff */
[----:B------:R-:W-:Y:S01]  /*0480*/  IMAD R29, R8, 0x10, R29 ;  /* 0x00000010081d7824 */ /* 0x000fe200078e021d */
[----:B------:R-:W-:Y:S01]  /*0490*/  LOP3.LUT R12, R32, 0x8, R7, 0x48, !PT ;  /* 0x00000008200c7812 */ /* 0x000fe200078e4807 */
[----:B------:R-:W-:Y:S01]  /*04a0*/  IMAD.HI R10, R9, 0x2aaaaaab, RZ ;  /* 0x2aaaaaab090a7827 */ /* 0x000fe200078e02ff */
[----:B------:R-:W-:Y:S01]  /*04b0*/  LOP3.LUT R8, R0, 0x10, R5, 0xf8, !PT ;  /* 0x0000001000087812 */ /* 0x000fe200078ef805 */
[----:B------:R-:W2:Y:S01]  /*04c0*/  LDC.64 R36, c[0x0][0x210] ;  /* 0x00008400ff247b82 */ /* 0x000ea20000000a00 */
[----:B------:R-:W-:Y:S01]  /*04d0*/  SHF.R.U32.HI R7, RZ, 0x4, R6 ;  /* 0x00000004ff077819 */ /* 0x000fe20000011606 */
[----:B------:R-:W-:Y:S01]  /*04e0*/  IMAD R31, R31, 0x10, R12 ;  /* 0x000000101f1f7824 */ /* 0x000fe200078e020c */
[----:B------:R-:W-:Y:S01]  /*04f0*/  SHF.R.U32.HI R11, RZ, 0x1f, R10 ;  /* 0x0000001fff0b7819 */ /* 0x000fe2000001160a */
[C---:B------:R-:W-:Y:S01]  /*0500*/  IMAD.SHL.U32 R12, R5.reuse, 0x20, RZ ;  /* 0x00000020050c7824 */ /* 0x040fe200078e00ff */
[----:B------:R-:W-:Y:S01]  /*0510*/  LOP3.LUT R6, R5, 0x1, RZ, 0xc0, !PT ;  /* 0x0000000105067812 */ /* 0x000fe200078ec0ff */
[----:B------:R-:W-:Y:S01]  /*0520*/  IMAD.MOV.U32 R25, RZ, RZ, RZ ;  /* 0x000000ffff197224 */ /* 0x000fe200078e00ff */
[----:B------:R-:W-:Y:S01]  /*0530*/  LEA.HI R10, R10, R11, RZ, 0x17 ;  /* 0x0000000b0a0a7211 */ /* 0x000fe200078fb8ff */
[----:B------:R-:W-:Y:S01]  /*0540*/  UMOV UR8, UR6 ;  /* 0x0000000600087c82 */ /* 0x000fe20008000000 */
[----:B------:R-:W-:Y:S01]  /*0550*/  SHF.R.U32.HI R11, RZ, 0x2, R5 ;  /* 0x00000002ff0b7819 */ /* 0x000fe20000011605 */
[----:B------:R-:W-:Y:S01]  /*0560*/  IMAD.SHL.U32 R33, R6, 0x8, RZ ;  /* 0x0000000806217824 */ /* 0x000fe200078e00ff */
[----:B------:R-:W-:Y:S01]  /*0570*/  LEA R29, R29, UR7, 0x1 ;  /* 0x000000071d1d7c11 */ /* 0x000fe2000f8e08ff */
[----:B------:R-:W-:Y:S01]  /*0580*/  IMAD R10, R10, -0xc00, R9 ;  /* 0xfffff4000a0a7824 */ /* 0x000fe200078e0209 */
[----:B------:R-:W-:Y:S01]  /*0590*/  LOP3.LUT R9, R8, 0x7, R5, 0xf8, !PT ;  /* 0x0000000708097812 */ /* 0x000fe200078ef805 */
[----:B------:R-:W-:Y:S01]  /*05a0*/  IMAD.SHL.U32 R6, R6, 0x4, RZ ;  /* 0x0000000406067824 */ /* 0x000fe200078e00ff */
[----:B------:R-:W-:Y:S01]  /*05b0*/  LOP3.LUT R5, R5, 0x8, RZ, 0xc0, !PT ;  /* 0x0000000805057812 */ /* 0x000fe200078ec0ff */
[----:B------:R-:W-:Y:S01]  /*05c0*/  IMAD.SHL.U32 R10, R10, 0x100, RZ ;  /* 0x000001000a0a7824 */ /* 0x000fe200078e00ff */
[----:B------:R-:W-:Y:S01]  /*05d0*/  SGXT.U32 R8, R11, 0x1 ;  /* 0x000000010b08781a */ /* 0x000fe20000000000 */
[----:B------:R-:W-:-:S02]  /*05e0*/  IMAD.SHL.U32 R9, R9, 0x20, RZ ;  /* 0x0000002009097824 */ /* 0x000fc400078e00ff */
[----:B------:R-:W-:Y:S01]  /*05f0*/  IMAD.SHL.U32 R11, R5, 0x2, RZ ;  /* 0x00000002050b7824 */ /* 0x000fe200078e00ff */
[----:B------:R-:W-:Y:S01]  /*0600*/  LOP3.LUT R7, R7, R8, RZ, 0x3c, !PT ;  /* 0x0000000807077212 */ /* 0x000fe200078e3cff */
[----:B------:R-:W-:Y:S01]  /*0610*/  IMAD.SHL.U32 R8, R8, 0x10, RZ ;  /* 0x0000001008087824 */ /* 0x000fe200078e00ff */
[----:B------:R-:W-:Y:S01]  /*0620*/  LOP3.LUT R5, R32, 0x8, RZ, 0xc0, !PT ;  /* 0x0000000820057812 */ /* 0x000fe200078ec0ff */
[--C-:B------:R-:W-:Y:S01]  /*0630*/  IMAD.IADD R13, R33, 0x1, R10.reuse ;  /* 0x00000001210d7824 */ /* 0x100fe200078e020a */
[----:B------:R-:W-:Y:S01]  /*0640*/  LOP3.LUT R17, R10, R33, RZ, 0xfc, !PT ;  /* 0x000000210a117212 */ /* 0x000fe200078efcff */
[----:B------:R-:W-:Y:S01]  /*0650*/  IMAD.SHL.U32 R7, R7, 0x10, RZ ;  /* 0x0000001007077824 */ /* 0x000fe200078e00ff */
[----:B------:R-:W-:Y:S01]  /*0660*/  LOP3.LUT R32, R6, 0x8, R32, 0xf8, !PT ;  /* 0x0000000806207812 */ /* 0x000fe200078ef820 */
[C---:B------:R-:W-:Y:S01]  /*0670*/  IMAD.IADD R15, R6.reuse, 0x1, R5 ;  /* 0x00000001060f7824 */ /* 0x040fe200078e0205 */
[----:B------:R-:W-:Y:S01]  /*0680*/  SHF.R.S32.HI R24, RZ, 0x1f, R10 ;  /* 0x0000001fff187819 */ /* 0x000fe2000001140a */
[----:B------:R-:W-:Y:S01]  /*0690*/  IMAD.IADD R31, R6, 0x1, R31 ;  /* 0x00000001061f7824 */ /* 0x000fe200078e021f */
[----:B------:R-:W-:Y:S01]  /*06a0*/  LEA R5, P0, R17, UR4, 0x1 ;  /* 0x0000000411057c11 */ /* 0x000fe2000f8008ff */
[----:B-1----:R-:W-:Y:S01]  /*06b0*/  IMAD.WIDE R34, R13, 0x2, R34 ;  /* 0x000000020d227825 */ /* 0x002fe200078e0222 */
[----:B------:R-:W-:-:S02]  /*06c0*/  LOP3.LUT R6, R7, 0x1e0, R12, 0xf8, !PT ;  /* 0x000001e007067812 */ /* 0x000fc400078ef80c */
[----:B------:R-:W-:Y:S02]  /*06d0*/  CS2R R12, SRZ ;  /* 0x00000000000c7805 */ /* 0x000fe4000001ff00 */
[----:B------:R-:W-:Y:S01]  /*06e0*/  LOP3.LUT R7, R9, R8, R11, 0xf6, !PT ;  /* 0x0000000809077212 */ /* 0x000fe200078ef60b */
[----:B--2---:R-:W-:Y:S01]  /*06f0*/  IMAD.WIDE.U32 R36, R15, 0x2, R36 ;  /* 0x000000020f247825 */ /* 0x004fe200078e0024 */
[----:B------:R-:W-:Y:S02]  /*0700*/  CS2R R14, SRZ ;  /* 0x00000000000e7805 */ /* 0x000fe4000001ff00 */
[----:B------:R-:W-:Y:S02]  /*0710*/  CS2R R8, SRZ ;  /* 0x0000000000087805 */ /* 0x000fe4000001ff00 */
[----:B------:R-:W-:Y:S01]  /*0720*/  CS2R R10, SRZ ;  /* 0x00000000000a7805 */ /* 0x000fe2000001ff00 */
[C---:B------:R-:W-:Y:S01]  /*0730*/  VIADD R26, R33.reuse, 0x2 ;  /* 0x00000002211a7836 */ /* 0x040fe20000000000 */
[----:B------:R-:W-:Y:S01]  /*0740*/  LOP3.LUT R30, R32, 0x2, RZ, 0xfc, !PT ;  /* 0x00000002201e7812 */ /* 0x000fe200078efcff */
[----:B------:R-:W-:Y:S01]  /*0750*/  VIADD R27, R33, 0x4 ;  /* 0x00000004211b7836 */ /* 0x000fe20000000000 */
[----:B------:R-:W-:Y:S01]  /*0760*/  LEA R31, R31, UR7, 0x1 ;  /* 0x000000071f1f7c11 */ /* 0x000fe2000f8e08ff */
[----:B------:R-:W-:Y:S01]  /*0770*/  VIADD R28, R33, 0x6 ;  /* 0x00000006211c7836 */ /* 0x000fe20000000000 */
[----:B------:R-:W-:Y:S01]  /*0780*/  LEA.HI.X R24, R17, UR5, R24, 0x1, P0 ;  /* 0x0000000511187c11 */ /* 0x000fe200080f0c18 */
[----:B------:R-:W-:Y:S01]  /*0790*/  UMOV UR4, URZ ;  /* 0x0000003f00047c82 */ /* 0x000fe20008000000 */
[----:B------:R-:W-:-:S05]  /*07a0*/  UMOV UR5, URZ ;  /* 0x0000003f00057c82 */ /* 0x000fca0008000000 */
.L_x_2:
[----:B------:R-:W-:Y:S02]  /*07b0*/  ISETP.GE.AND P2, PT, R32, UR8, PT ;  /* 0x0000000820007c0c */ /* 0x000fe4000bf46270 */
[----:B------:R-:W-:Y:S02]  /*07c0*/  CS2R R20, SRZ ;  /* 0x0000000000147805 */ /* 0x000fe4000001ff00 */
[----:B------:R-:W-:Y:S02]  /*07d0*/  ISETP.GE.AND P3, PT, R30, UR8, PT ;  /* 0x000000081e007c0c */ /* 0x000fe4000bf66270 */
[----:B------:R-:W-:-:S04]  /*07e0*/  IADD3 R16, P0, R36, UR4, RZ ;  /* 0x0000000424107c10 */ /* 0x000fc8000ff1e0ff */
[----:B------:R-:W-:-:S05]  /*07f0*/  IADD3.X R17, R37, UR5, RZ, P0, !PT ;  /* 0x0000000525117c10 */ /* 0x000fca00087fe4ff */
[----:B------:R-:W2:Y:S04]  /*0800*/  @!P2 LDG.E R20, desc[UR10][R16.64] ;  /* 0x0000000a1014a981 */ /* 0x000ea8000c1e1900 */
[----:B------:R-:W3:Y:S01]  /*0810*/  @!P3 LDG.E R21, desc[UR10][R16.64+0x4] ;  /* 0x0000040a1015b981 */ /* 0x000ee2000c1e1900 */
[----:B------:R-:W-:Y:S01]  /*0820*/  BAR.SYNC.DEFER_BLOCKING 0x0 ;  /* 0x0000000000007b1d */ /* 0x000fe20000010000 */
[----:B------:R-:W-:Y:S02]  /*0830*/  ISETP.GE.AND P0, PT, R33, UR8, PT ;  /* 0x0000000821007c0c */ /* 0x000fe4000bf06270 */
[----:B------:R-:W-:Y:S02]  /*0840*/  CS2R R22, SRZ ;  /* 0x0000000000167805 */ /* 0x000fe4000001ff00 */
[----:B------:R-:W-:-:S02]  /*0850*/  IADD3 R18, P1, R34, UR4, RZ ;  /* 0x0000000422127c10 */ /* 0x000fc4000ff3e0ff */
[----:B------:R-:W-:Y:S02]  /*0860*/  ISETP.GE.AND P4, PT, R28, UR8, PT ;  /* 0x000000081c007c0c */ /* 0x000fe4000bf86270 */
[----:B------:R-:W-:-:S05]  /*0870*/  IADD3.X R19, R35, UR5, RZ, P1, !PT ;  /* 0x0000000523137c10 */ /* 0x000fca0008ffe4ff */
[----:B------:R1:W4:Y:S02]  /*0880*/  @!P0 LDG.E R22, desc[UR10][R18.64] ;  /* 0x0000000a12168981 */ /* 0x000324000c1e1900 */
[----:B-1----:R-:W-:Y:S02]  /*0890*/  CS2R R18, SRZ ;  /* 0x0000000000127805 */ /* 0x002fe4000001ff00 */
[----:B--2---:R-:W-:Y:S02]  /*08a0*/  SEL R20, R20, RZ, !P2 ;  /* 0x000000ff14147207 */ /* 0x004fe40005000000 */
[----:B------:R-:W-:Y:S02]  /*08b0*/  ISETP.GE.AND P2, PT, R26, UR8, PT ;  /* 0x000000081a007c0c */ /* 0x000fe4000bf46270 */
[----:B---3--:R-:W-:Y:S01]  /*08c0*/  SEL R21, R21, RZ, !P3 ;  /* 0x000000ff15157207 */ /* 0x008fe20005800000 */
[----:B------:R-:W-:Y:S01]  /*08d0*/  IMAD.MOV.U32 R16, RZ, RZ, R20 ;  /* 0x000000ffff107224 */ /* 0x000fe200078e0014 */
[----:B------:R-:W-:-:S02]  /*08e0*/  ISETP.GE.AND P3, PT, R27, UR8, PT ;  /* 0x000000081b007c0c */ /* 0x000fc4000bf66270 */
[----:B------:R-:W-:Y:S01]  /*08f0*/  IADD3 R20, P1, R5, UR4, RZ ;  /* 0x0000000405147c10 */ /* 0x000fe2000ff3e0ff */
[----:B------:R-:W-:-:S03]  /*0900*/  IMAD.MOV.U32 R17, RZ, RZ, R21 ;  /* 0x000000ffff117224 */ /* 0x000fc600078e0015 */
[----:B------:R-:W-:Y:S02]  /*0910*/  IADD3.X R21, R24, UR5, RZ, P1, !PT ;  /* 0x0000000518157c10 */ /* 0x000fe40008ffe4ff */
[----:B------:R4:W-:Y:S04]  /*0920*/  STS.64 [R31], R16 ;  /* 0x000000101f007388 */ /* 0x0009e80000000a00 */
[----:B------:R-:W2:Y:S04]  /*0930*/  @!P2 LDG.E R18, desc[UR10][R20.64+0x4] ;  /* 0x0000040a1412a981 */ /* 0x000ea8000c1e1900 */
[----:B------:R-:W3:Y:S04]  /*0940*/  @!P3 LDG.E R23, desc[UR10][R20.64+0x8] ;  /* 0x0000080a1417b981 */ /* 0x000ee8000c1e1900 */
[----:B------:R-:W5:Y:S01]  /*0950*/  @!P4 LDG.E R19, desc[UR10][R20.64+0xc] ;  /* 0x00000c0a1413c981 */ /* 0x000f62000c1e1900 */
[----:B------:R-:W-:Y:S01]  /*0960*/  VIADD R25, R25, 0x10 ;  /* 0x0000001019197836 */ /* 0x000fe20000000000 */
[----:B------:R-:W-:-:S02]  /*0970*/  UIADD3 UR4, UP0, UR4, 0x20, URZ ;  /* 0x0000002004047890 */ /* 0x000fc4000ff1e03f */
[----:B------:R-:W-:Y:S01]  /*0980*/  UIADD3 UR8, UR8, -0x10, URZ ;  /* 0xfffffff008087890 */ /* 0x000fe2000fffe03f */
[----:B----4-:R-:W-:Y:S01]  /*0990*/  SEL R16, R22, RZ, !P0 ;  /* 0x000000ff16107207 */ /* 0x010fe20004000000 */
[----:B------:R-:W-:Y:S01]  /*09a0*/  UIADD3.X UR5, URZ, UR5, URZ, UP0, !UPT ;  /* 0x000000053f057290 */ /* 0x000fe200087fe43f */
[----:B------:R-:W-:Y:S02]  /*09b0*/  ISETP.GE.AND P0, PT, R25, UR6, PT ;  /* 0x0000000619007c0c */ /* 0x000fe4000bf06270 */
[----:B--2---:R-:W-:Y:S02]  /*09c0*/  SEL R17, R18, RZ, !P2 ;  /* 0x000000ff12117207 */ /* 0x004fe40005000000 */
[----:B---3--:R-:W-:Y:S02]  /*09d0*/  SEL R18, R23, RZ, !P3 ;  /* 0x000000ff17127207 */ /* 0x008fe40005800000 */
[----:B-----5:R-:W-:-:S05]  /*09e0*/  SEL R19, R19, RZ, !P4 ;  /* 0x000000ff13137207 */ /* 0x020fca0006000000 */
[----:B------:R-:W-:Y:S01]  /*09f0*/  STS.128 [R29+0x400], R16 ;  /* 0x000400101d007388 */ /* 0x000fe20000000c00 */
[----:B------:R-:W-:Y:S06]  /*0a00*/  BAR.SYNC.DEFER_BLOCKING 0x0 ;  /* 0x0000000000007b1d */ /* 0x000fec0000010000 */
[----:B------:R-:W-:Y:S04]  /*0a10*/  LDSM.16.M88.4 R16, [R6+UR7] ;  /* 0x000000070610783b */ /* 0x000fe80008000200 */
[----:B------:R-:W1:Y:S02]  /*0a20*/  LDSM.16.M88.4 R20, [R7+UR7+0x400] ;  /* 0x000400070714783b */ /* 0x000e640008000200 */
[----:B-1----:R-:W-:Y:S06]  /*0a30*/  HMMA.16816.F32.BF16 R12, R16, R20, R12 ;  /* 0x00000014100c723c */ /* 0x002fec000004180c */
[----:B------:R-:W-:Y:S01]  /*0a40*/  HMMA.16816.F32.BF16 R8, R16, R22, R8 ;  /* 0x000000161008723c */ /* 0x000fe20000041808 */
[----:B------:R-:W-:-:S08]  /*0a50*/  NOP ;  /* 0x0000000000007918 */ /* 0x000fd00000000000 */
[----:B------:R-:W-:-:S15]  /*0a60*/  @!P0 BRA `(.L_x_2) ;  /* 0xfffffffc00508947 */ /* 0x000fde000383ffff */
.L_x_1:
[C---:B------:R-:W-:Y:S01]  /*0a70*/  IMAD.HI R5, R4.reuse, 0x2aaaaaab, RZ ;  /* 0x2aaaaaab04057827 */ /* 0x040fe200078e02ff */
[----:B------:R-:W-:Y:S01]  /*0a80*/  IABS R17, R4 ;  /* 0x0000000400117213 */ /* 0x000fe20000000000 */
[----:B------:R-:W1:Y:S01]  /*0a90*/  S2UR UR4, SR_CgaCtaId ;  /* 0x00000000000479c3 */ /* 0x000e620000008800 */
[----:B------:R-:W-:Y:S01]  /*0aa0*/  ISETP.GE.AND P1, PT, R4, RZ, PT ;  /* 0x000000ff0400720c */ /* 0x000fe20003f26270 */
[----:B------:R-:W-:Y:S01]  /*0ab0*/  IMAD.MOV.U32 R16, RZ, RZ, -0x8 ;  /* 0xfffffff8ff107424 */ /* 0x000fe200078e00ff */
[----:B------:R-:W-:-:S05]  /*0ac0*/  SHF.R.U32.HI R6, RZ, 0x1f, R5 ;  /* 0x0000001fff067819 */ /* 0x000fca0000011605 */
[----:B------:R-:W-:Y:S01]  /*0ad0*/  BAR.SYNC.DEFER_BLOCKING 0x0 ;  /* 0x0000000000007b1d */ /* 0x000fe20000010000 */
[----:B------:R-:W-:Y:S02]  /*0ae0*/  LOP3.LUT R2, R3, 0x18, R2, 0xf8, !PT ;  /* 0x0000001803027812 */ /* 0x000fe400078ef802 */
[----:B------:R-:W-:Y:S02]  /*0af0*/  LEA.HI.SX32 R5, R5, R6, 0x19 ;  /* 0x0000000605057211 */ /* 0x000fe400078fcaff */
[----:B------:R-:W-:Y:S01]  /*0b00*/  F2FP.BF16.F32.PACK_AB R13, R13, R12 ;  /* 0x0000000c0d0d723e */ /* 0x000fe200000010ff */
[----:B------:R-:W-:Y:S01]  /*0b10*/  UMOV UR5, 0x400 ;  /* 0x0000040000057882 */ /* 0x000fe20000000000 */
[----:B------:R-:W-:Y:S01]  /*0b20*/  F2FP.BF16.F32.PACK_AB R15, R15, R14 ;  /* 0x0000000e0f0f723e */ /* 0x000fe200000010ff */
[----:B------:R-:W-:Y:S01]  /*0b30*/  IMAD R16, R5, R16, 0x1 ;  /* 0x0000000105107424 */ /* 0x000fe200078e0210 */
[----:B------:R-:W-:Y:S02]  /*0b40*/  F2FP.BF16.F32.PACK_AB R9, R9, R8 ;  /* 0x000000080909723e */ /* 0x000fe400000010ff */
[----:B------:R-:W-:-:S02]  /*0b50*/  F2FP.BF16.F32.PACK_AB R11, R11, R10 ;  /* 0x0000000a0b0b723e */ /* 0x000fc400000010ff */
[----:B------:R-:W-:-:S04]  /*0b60*/  VIMNMX R20, R16, 0x8, PT ;  /* 0x0000000810147848 */ /* 0x000fc80003fe0100 */
[-C--:B------:R-:W-:Y:S02]  /*0b70*/  IABS R19, R20.reuse ;  /* 0x0000001400137213 */ /* 0x080fe40000000000 */
[----:B------:R-:W-:Y:S01]  /*0b80*/  IABS R22, R20 ;  /* 0x0000001400167213 */ /* 0x000fe20000000000 */
[----:B-1----:R-:W-:Y:S01]  /*0b90*/  UPRMT UR4, UR4, 0x654, UR5 ;  /* 0x0000065404047896 */ /* 0x002fe20008000005 */
[----:B------:R-:W1:Y:S01]  /*0ba0*/  I2F.RP R16, R19 ;  /* 0x0000001300107306 */ /* 0x000e620000209400 */
[----:B------:R-:W-:-:S07]  /*0bb0*/  ISETP.NE.AND P2, PT, R20, RZ, PT ;  /* 0x000000ff1400720c */ /* 0x000fce0003f45270 */
[----:B-1----:R-:W1:Y:S02]  /*0bc0*/  MUFU.RCP R16, R16 ;  /* 0x0000001000107308 */ /* 0x002e640000001000 */
[----:B-1----:R-:W-:-:S06]  /*0bd0*/  VIADD R6, R16, 0xffffffe ;  /* 0x0ffffffe10067836 */ /* 0x002fcc0000000000 */
[----:B------:R1:W2:Y:S02]  /*0be0*/  F2I.FTZ.U32.TRUNC.NTZ R7, R6 ;  /* 0x0000000600077305 */ /* 0x0002a4000021f000 */
[----:B-1----:R-:W-:Y:S02]  /*0bf0*/  IMAD.MOV.U32 R6, RZ, RZ, RZ ;  /* 0x000000ffff067224 */ /* 0x002fe400078e00ff */
[----:B--2---:R-:W-:-:S04]  /*0c00*/  IMAD.MOV R18, RZ, RZ, -R7 ;  /* 0x000000ffff127224 */ /* 0x004fc800078e0a07 */
[----:B------:R-:W-:-:S04]  /*0c10*/  IMAD R21, R18, R19, RZ ;  /* 0x0000001312157224 */ /* 0x000fc800078e02ff */
[----:B------:R-:W-:-:S04]  /*0c20*/  IMAD.HI.U32 R18, R7, R21, R6 ;  /* 0x0000001507127227 */ /* 0x000fc800078e0006 */
[----:B------:R-:W-:Y:S02]  /*0c30*/  IMAD.MOV R7, RZ, RZ, -R22 ;  /* 0x000000ffff077224 */ /* 0x000fe400078e0a16 */
[----:B------:R-:W-:-:S04]  /*0c40*/  IMAD.HI.U32 R6, R18, R17, RZ ;  /* 0x0000001112067227 */ /* 0x000fc800078e00ff */
[----:B------:R-:W-:Y:S02]  /*0c50*/  IMAD R6, R6, R7, R17 ;  /* 0x0000000706067224 */ /* 0x000fe400078e0211 */
[----:B------:R-:W1:Y:S03]  /*0c60*/  S2R R7, SR_TID.X ;  /* 0x0000000000077919 */ /* 0x000e660000002100 */
[----:B------:R-:W-:-:S13]  /*0c70*/  ISETP.GT.U32.AND P0, PT, R19, R6, PT ;  /* 0x000000061300720c */ /* 0x000fda0003f04070 */
[----:B------:R-:W-:-:S05]  /*0c80*/  @!P0 IMAD.IADD R6, R6, 0x1, -R19 ;  /* 0x0000000106068824 */ /* 0x000fca00078e0a13 */
[----:B------:R-:W-:Y:S02]  /*0c90*/  ISETP.GT.U32.AND P0, PT, R19, R6, PT ;  /* 0x000000061300720c */ /* 0x000fe40003f04070 */
[----:B-1----:R-:W-:-:S11]  /*0ca0*/  LOP3.LUT R4, R7, 0x3, RZ, 0xc0, !PT ;  /* 0x0000000307047812 */ /* 0x002fd600078ec0ff */
[----:B------:R-:W-:Y:S01]  /*0cb0*/  @!P0 IMAD.IADD R6, R6, 0x1, -R19 ;  /* 0x0000000106068824 */ /* 0x000fe200078e0a13 */
[----:B------:R-:W-:Y:S02]  /*0cc0*/  SHF.R.U32.HI R16, RZ, 0x2, R7 ;  /* 0x00000002ff107819 */ /* 0x000fe40000011607 */
[----:B------:R-:W-:Y:S01]  /*0cd0*/  LOP3.LUT R3, R7, 0x1f, RZ, 0xc0, !PT ;  /* 0x0000001f07037812 */ /* 0x000fe200078ec0ff */
[----:B------:R-:W-:Y:S01]  /*0ce0*/  @!P1 IMAD.MOV R6, RZ, RZ, -R6 ;  /* 0x000000ffff069224 */ /* 0x000fe200078e0a06 */
[----:B------:R-:W-:Y:S01]  /*0cf0*/  @!P2 LOP3.LUT R6, RZ, R20, RZ, 0x33, !PT ;  /* 0x00000014ff06a212 */ /* 0x000fe200078e33ff */
[----:B------:R-:W-:Y:S01]  /*0d00*/  IMAD.SHL.U32 R7, R4, 0x2, RZ ;  /* 0x0000000204077824 */ /* 0x000fe200078e00ff */
[----:B------:R-:W-:Y:S02]  /*0d10*/  SHF.R.U32.HI R3, RZ, 0x2, R3 ;  /* 0x00000002ff037819 */ /* 0x000fe40000011603 */
[----:B------:R-:W-:Y:S01]  /*0d20*/  SGXT.U32 R16, R16, 0x4 ;  /* 0x000000041010781a */ /* 0x000fe20000000000 */
[----:B------:R-:W-:Y:S01]  /*0d30*/  IMAD R5, R5, 0x8, R6 ;  /* 0x0000000805057824 */ /* 0x000fe200078e0206 */
[----:B------:R-:W-:-:S03]  /*0d40*/  LOP3.LUT R6, R0, R7, RZ, 0xfc, !PT ;  /* 0x0000000700067212 */ /* 0x000fc600078efcff */
[----:B------:R-:W-:Y:S02]  /*0d50*/  IMAD.SHL.U32 R5, R5, 0x10, RZ ;  /* 0x0000001005057824 */ /* 0x000fe400078e00ff */
[----:B------:R-:W-:Y:S01]  /*0d60*/  IMAD R6, R3, 0x28, R6 ;  /* 0x0000002803067824 */ /* 0x000fe200078e0206 */
[----:B------:R-:W-:Y:S02]  /*0d70*/  LOP3.LUT R3, R0, R3, RZ, 0xfc, !PT ;  /* 0x0000000300037212 */ /* 0x000fe400078efcff */
[----:B------:R-:W-:Y:S02]  /*0d80*/  LOP3.LUT R5, R5, R16, RZ, 0xfc, !PT ;  /* 0x0000001005057212 */ /* 0x000fe400078efcff */
[----:B------:R-:W-:Y:S01]  /*0d90*/  LEA R6, R6, UR4, 0x1 ;  /* 0x0000000406067c11 */ /* 0x000fe2000f8e08ff */
[----:B------:R-:W-:Y:S01]  /*0da0*/  IMAD R0, R3, 0x5, R4 ;  /* 0x0000000503007824 */ /* 0x000fe200078e0204 */
[----:B------:R-:W-:-:S03]  /*0db0*/  ISETP.GE.AND P0, PT, R5, 0x1, PT ;  /* 0x000000010500780c */ /* 0x000fc60003f06270 */
[----:B------:R1:W-:Y:S01]  /*0dc0*/  STS [R6], R13 ;  /* 0x0000000d06007388 */ /* 0x0003e20000000800 */
[----:B------:R-:W-:Y:S01]  /*0dd0*/  ISETP.LT.AND P0, PT, R2, 0xc00, !P0 ;  /* 0x00000c000200780c */ /* 0x000fe20004701270 */
[----:B------:R-:W-:Y:S02]  /*0de0*/  IMAD.SHL.U32 R0, R0, 0x8, RZ ;  /* 0x0000000800007824 */ /* 0x000fe400078e00ff */
[----:B------:R1:W-:Y:S03]  /*0df0*/  STS [R6+0x280], R15 ;  /* 0x0002800f06007388 */ /* 0x0003e60000000800 */
[----:B------:R-:W-:Y:S01]  /*0e00*/  LEA R0, R0, UR4, 0x1 ;  /* 0x0000000400007c11 */ /* 0x000fe2000f8e08ff */
[----:B------:R1:W-:Y:S04]  /*0e10*/  STS [R6+0x20], R9 ;  /* 0x0000200906007388 */ /* 0x0003e80000000800 */
[----:B------:R1:W-:Y:S01]  /*0e20*/  STS [R6+0x2a0], R11 ;  /* 0x0002a00b06007388 */ /* 0x0003e20000000800 */
[----:B------:R-:W-:Y:S06]  /*0e30*/  BAR.SYNC.DEFER_BLOCKING 0x0 ;  /* 0x0000000000007b1d */ /* 0x000fec0000010000 */
[----:B-1----:R-:W-:Y:S05]  /*0e40*/  @!P0 EXIT ;  /* 0x000000000000894d */ /* 0x002fea0003800000 */
[----:B------:R-:W0:Y:S01]  /*0e50*/  LDS.128 R8, [R0] ;  /* 0x0000000000087984 */ /* 0x000e220000000c00 */
[----:B------:R-:W1:Y:S02]  /*0e60*/  LDC.64 R4, c[0x0][0x220] ;  /* 0x00008800ff047b82 */ /* 0x000e640000000a00 */
[----:B-1----:R-:W-:-:S05]  /*0e70*/  IMAD.WIDE R4, R2, 0x2, R4 ;  /* 0x0000000202047825 */ /* 0x002fca00078e0204 */
[----:B0-----:R-:W-:Y:S01]  /*0e80*/  STG.E.128 desc[UR10][R4.64], R8 ;  /* 0x0000000804007986 */ /* 0x001fe2000c101d0a */
[----:B------:R-:W-:Y:S05]  /*0e90*/  EXIT ;  /* 0x000000000000794d */ /* 0x000fea0003800000 */
.L_x_3:
[----:B------:R-:W-:-:S00]  /*0ea0*/  BRA `(.L_x_3) ;  /* 0xfffffffc00fc7947 */ /* 0x000fc0000383ffff */
[----:B------:R-:W-:-:S00]  /*0eb0*/  NOP ;  /* 0x0000000000007918 */ /* 0x000fc00000000000 */
        /* <DEDUP_REMOVED lines=12> */
.L_x_4:


//--------------------- .nv.shared.triton_mm      --------------------------
	.section	.nv.shared.triton_mm,"aw",@nobits
	.sectionflags	@""
	.align	16
	.zero		1024


//--------------------- .nv.constant0.triton_mm   --------------------------
	.section	.nv.constant0.triton_mm,"a",@progbits
	.sectionflags	@""
	.align	4
.nv.constant0.triton_mm:
	.zero		556
